	.headerflags	@"EF_CUDA_TEXMODE_UNIFIED EF_CUDA_64BIT_ADDRESS EF_CUDA_ACCELERATORS EF_CUDA_SM90 EF_CUDA_VIRTUAL_SM(EF_CUDA_SM90)"
	.elftype	@"ET_EXEC"


//--------------------- .nv.info                  --------------------------
	.section	.nv.info,"",@"SHT_CUDA_INFO"
	.align	4


	//----- nvinfo : EIATTR_REGCOUNT
	.align		4
        /*0000*/ 	.byte	0x04, 0x2f
        /*0002*/ 	.short	(.L_1 - .L_0)
	.align		4
.L_0:
        /*0004*/ 	.word	index@(triton_mm)
        /*0008*/ 	.word	0x00000060


	//----- nvinfo : EIATTR_MIN_STACK_SIZE
	.align		4
.L_1:
        /*000c*/ 	.byte	0x04, 0x12
        /*000e*/ 	.short	(.L_3 - .L_2)
	.align		4
.L_2:
        /*0010*/ 	.word	index@(triton_mm)
        /*0014*/ 	.word	0x00000000


	//----- nvinfo : EIATTR_FRAME_SIZE
	.align		4
.L_3:
        /*0018*/ 	.byte	0x04, 0x11
        /*001a*/ 	.short	(.L_5 - .L_4)
	.align		4
.L_4:
        /*001c*/ 	.word	index@(triton_mm)
        /*0020*/ 	.word	0x00000000


	//----- nvinfo : EIATTR_MIN_STACK_SIZE
	.align		4
.L_5:
        /*0024*/ 	.byte	0x04, 0x12
        /*0026*/ 	.short	(.L_7 - .L_6)
	.align		4
.L_6:
        /*0028*/ 	.word	index@(triton_mm)
        /*002c*/ 	.word	0x00000000
.L_7:


//--------------------- .nv.info.triton_mm        --------------------------
	.section	.nv.info.triton_mm,"",@"SHT_CUDA_INFO"
	.sectionflags	@""
	.align	4


	//----- nvinfo : EIATTR_CUDA_API_VERSION
	.align		4
        /*0000*/ 	.byte	0x04, 0x37
        /*0002*/ 	.short	(.L_9 - .L_8)
.L_8:
        /*0004*/ 	.word	0x0000007c


	//----- nvinfo : EIATTR_KPARAM_INFO
	.align		4
.L_9:
        /*0008*/ 	.byte	0x04, 0x17
        /*000a*/ 	.short	(.L_11 - .L_10)
.L_10:
        /*000c*/ 	.word	0x00000000
        /*0010*/ 	.short	0x0003
        /*0012*/ 	.short	0x0018
        /*0014*/ 	.byte	0x00, 0xf0, 0x11, 0x00


	//----- nvinfo : EIATTR_KPARAM_INFO
	.align		4
.L_11:
        /*0018*/ 	.byte	0x04, 0x17
        /*001a*/ 	.short	(.L_13 - .L_12)
.L_12:
        /*001c*/ 	.word	0x00000000
        /*0020*/ 	.short	0x0002
        /*0022*/ 	.short	0x0010
        /*0024*/ 	.byte	0x00, 0xf0, 0x21, 0x00


	//----- nvinfo : EIATTR_KPARAM_INFO
	.align		4
.L_13:
        /*0028*/ 	.byte	0x04, 0x17
        /*002a*/ 	.short	(.L_15 - .L_14)
.L_14:
        /*002c*/ 	.word	0x00000000
        /*0030*/ 	.short	0x0001
        /*0032*/ 	.short	0x0008
        /*0034*/ 	.byte	0x00, 0xf0, 0x21, 0x00


	//----- nvinfo : EIATTR_KPARAM_INFO
	.align		4
.L_15:
        /*0038*/ 	.byte	0x04, 0x17
        /*003a*/ 	.short	(.L_17 - .L_16)
.L_16:
        /*003c*/ 	.word	0x00000000
        /*0040*/ 	.short	0x0000
        /*0042*/ 	.short	0x0000
        /*0044*/ 	.byte	0x00, 0xf0, 0x21, 0x00


	//----- nvinfo : EIATTR_SPARSE_MMA_MASK
	.align		4
.L_17:
        /*0048*/ 	.byte	0x03, 0x50
        /*004a*/ 	.short	0x0000


	//----- nvinfo : EIATTR_MAXREG_COUNT
	.align		4
        /*004c*/ 	.byte	0x03, 0x1b
        /*004e*/ 	.short	0x00ff


	//----- nvinfo : EIATTR_COOP_GROUP_MASK_REGIDS
	.align		4
        /*0050*/ 	.byte	0x04, 0x29
        /*0052*/ 	.short	(.L_19 - .L_18)


	//   ....[0]....
.L_18:
        /*0054*/ 	.word	0xffffffff


	//----- nvinfo : EIATTR_COOP_GROUP_INSTR_OFFSETS
	.align		4
.L_19:
        /*0058*/ 	.byte	0x04, 0x28
        /*005a*/ 	.short	(.L_21 - .L_20)


	//   ....[0]....
.L_20:
        /*005c*/ 	.word	0x00000e00


	//----- nvinfo : EIATTR_EXIT_INSTR_OFFSETS
	.align		4
.L_21:
        /*0060*/ 	.byte	0x04, 0x1c
        /*0062*/ 	.short	(.L_23 - .L_22)


	//   ....[0]....
.L_22:
        /*0064*/ 	.word	0x00000040


	//   ....[1]....
        /*0068*/ 	.word	0x00001920


	//   ....[2]....
        /*006c*/ 	.word	0x00001970


	//----- nvinfo : EIATTR_MAX_THREADS
	.align		4
.L_23:
        /*0070*/ 	.byte	0x04, 0x05
        /*0072*/ 	.short	(.L_25 - .L_24)
.L_24:
        /*0074*/ 	.word	0x00000080
        /*0078*/ 	.word	0x00000001
        /*007c*/ 	.word	0x00000001


	//----- nvinfo : EIATTR_CBANK_PARAM_SIZE
	.align		4
.L_25:
        /*0080*/ 	.byte	0x03, 0x19
        /*0082*/ 	.short	0x001c


	//----- nvinfo : EIATTR_PARAM_CBANK
	.align		4
        /*0084*/ 	.byte	0x04, 0x0a
        /*0086*/ 	.short	(.L_27 - .L_26)
	.align		4
.L_26:
        /*0088*/ 	.word	index@(.nv.constant0.triton_mm)
        /*008c*/ 	.short	0x0210
        /*008e*/ 	.short	0x001c


	//----- nvinfo : EIATTR_SW_WAR
	.align		4
.L_27:
        /*0090*/ 	.byte	0x04, 0x36
        /*0092*/ 	.short	(.L_29 - .L_28)
.L_28:
        /*0094*/ 	.word	0x00000008
.L_29:


//--------------------- .nv.callgraph             --------------------------
	.section	.nv.callgraph,"",@"SHT_CUDA_CALLGRAPH"
	.align	4
	.sectionentsize	8
	.align		4
        /*0000*/ 	.word	0x00000000
	.align		4
        /*0004*/ 	.word	0xffffffff
	.align		4
        /*0008*/ 	.word	0x00000000
	.align		4
        /*000c*/ 	.word	0xfffffffe
	.align		4
        /*0010*/ 	.word	0x00000000
	.align		4
        /*0014*/ 	.word	0xfffffffd
	.align		4
        /*0018*/ 	.word	0x00000000
	.align		4
        /*001c*/ 	.word	0xfffffffc


//--------------------- .text.triton_mm           --------------------------
	.section	.text.triton_mm,"ax",@progbits
	.sectionflags	@"SHF_BARRIERS=1"
	.align	128
        .global         triton_mm
        .type           triton_mm,@function
        .size           triton_mm,(.L_x_2 - triton_mm)
        .other          triton_mm,@"STO_CUDA_ENTRY STV_DEFAULT"
triton_mm:
.text.triton_mm:
[----:B------:R-:W1:Y:S02]  /*0000*/  LDC R1, c[0x0][0x28] ;  /* 0x00000a00ff017b82 */ /* 0x000e640000000800 */
[----:B------:R-:W2:Y:S02]  /*0010*/  LDC R0, c[0x0][0x228] ;  /* 0x00008a00ff007b82 */ /* 0x000ea40000000800 */
[----:B--2---:R-:W-:-:S05]  /*0020*/  IMAD R2, R0, 0xc00, RZ ;  /* 0x00000c0000027824 */ /* 0x004fca00078e02ff */
[----:B------:R-:W-:-:S13]  /*0030*/  ISETP.NE.AND P0, PT, R2, RZ, PT ;  /* 0x000000ff0200720c */ /* 0x000fda0003f05270 */
[----:B------:R-:W-:Y:S05]  /*0040*/  @!P0 EXIT ;  /* 0x000000000000894d */ /* 0x000fea0003800000 */
[----:B------:R-:W2:Y:S01]  /*0050*/  S2R R12, SR_CTAID.X ;  /* 0x00000000000c7919 */ /* 0x000ea20000002500 */
[----:B------:R-:W-:Y:S01]  /*0060*/  VIADD R2, R0, 0x3f ;  /* 0x0000003f00027836 */ /* 0x000fe20000000000 */
[----:B------:R-:W-:Y:S01]  /*0070*/  IABS R18, R0 ;  /* 0x0000000000127213 */ /* 0x000fe20000000000 */
[----:B------:R-:W3:Y:S01]  /*0080*/  S2UR UR14, SR_CgaCtaId ;  /* 0x00000000000e79c3 */ /* 0x000ee20000008800 */
[----:B------:R-:W-:Y:S01]  /*0090*/  UMOV UR4, 0x400 ;  /* 0x0000040000047882 */ /* 0x000fe20000000000 */
[----:B------:R-:W-:Y:S01]  /*00a0*/  ULDC.64 UR18, c[0x0][0x208] ;  /* 0x0000820000127ab9 */ /* 0x000fe20000000a00 */
[----:B------:R-:W-:Y:S01]  /*00b0*/  SHF.R.S32.HI R3, RZ, 0x1f, R2 ;  /* 0x0000001fff037819 */ /* 0x000fe20000011402 */
[----:B------:R-:W4:Y:S01]  /*00c0*/  I2F.RP R10, R18 ;  /* 0x00000012000a7306 */ /* 0x000f220000209400 */
[----:B------:R-:W-:Y:S01]  /*00d0*/  IMAD.MOV.U32 R93, RZ, RZ, -0x20 ;  /* 0xffffffe0ff5d7424 */ /* 0x000fe200078e00ff */
[----:B------:R-:W-:Y:S02]  /*00e0*/  CS2R R38, SRZ ;  /* 0x0000000000267805 */ /* 0x000fe4000001ff00 */
[----:B------:R-:W-:Y:S01]  /*00f0*/  LEA.HI R3, R3, R2, RZ, 0x6 ;  /* 0x0000000203037211 */ /* 0x000fe200078f30ff */
[----:B------:R-:W5:Y:S01]  /*0100*/  LDC.64 R30, c[0x0][0x218] ;  /* 0x00008600ff1e7b82 */ /* 0x000f620000000a00 */
[----:B------:R-:W-:-:S02]  /*0110*/  CS2R R40, SRZ ;  /* 0x0000000000287805 */ /* 0x000fc4000001ff00 */
[----:B------:R-:W-:Y:S02]  /*0120*/  CS2R R42, SRZ ;  /* 0x00000000002a7805 */ /* 0x000fe4000001ff00 */
[----:B------:R-:W-:Y:S02]  /*0130*/  CS2R R44, SRZ ;  /* 0x00000000002c7805 */ /* 0x000fe4000001ff00 */
[----:B------:R-:W-:Y:S02]  /*0140*/  CS2R R46, SRZ ;  /* 0x00000000002e7805 */ /* 0x000fe4000001ff00 */
[----:B------:R-:W-:Y:S02]  /*0150*/  CS2R R48, SRZ ;  /* 0x0000000000307805 */ /* 0x000fe4000001ff00 */
[----:B------:R-:W-:Y:S02]  /*0160*/  CS2R R50, SRZ ;  /* 0x0000000000327805 */ /* 0x000fe4000001ff00 */
[----:B------:R-:W-:-:S02]  /*0170*/  CS2R R52, SRZ ;  /* 0x0000000000347805 */ /* 0x000fc4000001ff00 */
[----:B------:R-:W-:Y:S02]  /*0180*/  CS2R R54, SRZ ;  /* 0x0000000000367805 */ /* 0x000fe4000001ff00 */
[----:B------:R-:W-:Y:S02]  /*0190*/  CS2R R56, SRZ ;  /* 0x0000000000387805 */ /* 0x000fe4000001ff00 */
[----:B------:R-:W-:Y:S01]  /*01a0*/  CS2R R58, SRZ ;  /* 0x00000000003a7805 */ /* 0x000fe2000001ff00 */
[----:B----4-:R-:W-:Y:S01]  /*01b0*/  MUFU.RCP R10, R10 ;  /* 0x0000000a000a7308 */ /* 0x010fe20000001000 */
[----:B------:R-:W-:Y:S02]  /*01c0*/  CS2R R60, SRZ ;  /* 0x00000000003c7805 */ /* 0x000fe4000001ff00 */
[----:B------:R-:W-:Y:S02]  /*01d0*/  CS2R R62, SRZ ;  /* 0x00000000003e7805 */ /* 0x000fe4000001ff00 */
[----:B------:R-:W-:-:S02]  /*01e0*/  CS2R R64, SRZ ;  /* 0x0000000000407805 */ /* 0x000fc4000001ff00 */
[----:B------:R-:W-:Y:S01]  /*01f0*/  CS2R R66, SRZ ;  /* 0x0000000000427805 */ /* 0x000fe2000001ff00 */
[----:B---3--:R-:W-:Y:S01]  /*0200*/  UPRMT UR14, UR14, 0x654, UR4 ;  /* 0x000006540e0e7896 */ /* 0x008fe20008000004 */
[----:B------:R-:W-:Y:S02]  /*0210*/  CS2R R68, SRZ ;  /* 0x0000000000447805 */ /* 0x000fe4000001ff00 */
[----:B------:R-:W-:Y:S02]  /*0220*/  CS2R R70, SRZ ;  /* 0x0000000000467805 */ /* 0x000fe4000001ff00 */
[----:B------:R-:W-:Y:S02]  /*0230*/  CS2R R72, SRZ ;  /* 0x0000000000487805 */ /* 0x000fe4000001ff00 */
[----:B------:R-:W-:Y:S01]  /*0240*/  CS2R R74, SRZ ;  /* 0x00000000004a7805 */ /* 0x000fe2000001ff00 */
[C---:B--2---:R-:W-:Y:S01]  /*0250*/  IMAD.HI R4, R12.reuse, 0x2aaaaaab, RZ ;  /* 0x2aaaaaab0c047827 */ /* 0x044fe200078e02ff */
[----:B------:R-:W-:-:S02]  /*0260*/  ISETP.GE.AND P2, PT, R12, RZ, PT ;  /* 0x000000ff0c00720c */ /* 0x000fc40003f46270 */
[----:B------:R-:W-:Y:S02]  /*0270*/  CS2R R76, SRZ ;  /* 0x00000000004c7805 */ /* 0x000fe4000001ff00 */
[----:B------:R-:W-:Y:S02]  /*0280*/  CS2R R78, SRZ ;  /* 0x00000000004e7805 */ /* 0x000fe4000001ff00 */
[----:B------:R-:W-:Y:S02]  /*0290*/  CS2R R80, SRZ ;  /* 0x0000000000507805 */ /* 0x000fe4000001ff00 */
[----:B------:R-:W-:Y:S02]  /*02a0*/  SHF.R.U32.HI R5, RZ, 0x1f, R4 ;  /* 0x0000001fff057819 */ /* 0x000fe40000011604 */
[----:B------:R-:W-:Y:S02]  /*02b0*/  CS2R R82, SRZ ;  /* 0x0000000000527805 */ /* 0x000fe4000001ff00 */
[----:B------:R-:W-:-:S02]  /*02c0*/  CS2R R84, SRZ ;  /* 0x0000000000547805 */ /* 0x000fc4000001ff00 */
[----:B------:R-:W-:Y:S02]  /*02d0*/  CS2R R86, SRZ ;  /* 0x0000000000567805 */ /* 0x000fe4000001ff00 */
[----:B------:R-:W-:Y:S01]  /*02e0*/  LEA.HI.SX32 R5, R4, R5, 0x1b ;  /* 0x0000000504057211 */ /* 0x000fe200078fdaff */
[----:B------:R-:W-:Y:S01]  /*02f0*/  UMOV UR15, 0x1 ;  /* 0x00000001000f7882 */ /* 0x000fe20000000000 */
[----:B------:R-:W-:Y:S01]  /*0300*/  UMOV UR6, 0xffffffff ;  /* 0xffffffff00067882 */ /* 0x000fe20000000000 */
[----:B------:R-:W-:Y:S01]  /*0310*/  UMOV UR4, URZ ;  /* 0x0000003f00047c82 */ /* 0x000fe20008000000 */
[----:B------:R-:W-:Y:S01]  /*0320*/  UIADD3 UR17, UR14, 0x3000, URZ ;  /* 0x000030000e117890 */ /* 0x000fe2000fffe03f */
[----:B------:R-:W-:Y:S01]  /*0330*/  IMAD.SHL.U32 R4, R5, 0x8, RZ ;  /* 0x0000000805047824 */ /* 0x000fe200078e00ff */
[----:B------:R-:W-:-:S04]  /*0340*/  UMOV UR5, URZ ;  /* 0x0000003f00057c82 */ /* 0x000fc80008000000 */
[----:B------:R-:W-:-:S04]  /*0350*/  LEA.HI.SX32 R3, R3, -R4, 0x1a ;  /* 0x8000000403037211 */ /* 0x000fc800078fd2ff */
[----:B------:R-:W-:-:S04]  /*0360*/  VIMNMX R6, R3, 0x8, PT ;  /* 0x0000000803067848 */ /* 0x000fc80003fe0100 */
[-C--:B------:R-:W-:Y:S02]  /*0370*/  IABS R14, R6.reuse ;  /* 0x00000006000e7213 */ /* 0x080fe40000000000 */
[----:B------:R-:W-:Y:S02]  /*0380*/  IABS R8, R6 ;  /* 0x0000000600087213 */ /* 0x000fe40000000000 */
[----:B------:R-:W2:Y:S03]  /*0390*/  I2F.RP R7, R14 ;  /* 0x0000000e00077306 */ /* 0x000ea60000209400 */
[----:B------:R-:W-:-:S05]  /*03a0*/  IMAD.MOV R8, RZ, RZ, -R8 ;  /* 0x000000ffff087224 */ /* 0x000fca00078e0a08 */
[----:B--2---:R-:W2:Y:S02]  /*03b0*/  MUFU.RCP R7, R7 ;  /* 0x0000000700077308 */ /* 0x004ea40000001000 */
[----:B--2---:R-:W-:Y:S01]  /*03c0*/  VIADD R2, R7, 0xffffffe ;  /* 0x0ffffffe07027836 */ /* 0x004fe20000000000 */
[----:B------:R-:W-:-:S05]  /*03d0*/  IABS R7, R12 ;  /* 0x0000000c00077213 */ /* 0x000fca0000000000 */
[----:B------:R2:W3:Y:S02]  /*03e0*/  F2I.FTZ.U32.TRUNC.NTZ R3, R2 ;  /* 0x0000000200037305 */ /* 0x0004e4000021f000 */
[----:B--2---:R-:W-:Y:S02]  /*03f0*/  IMAD.MOV.U32 R2, RZ, RZ, RZ ;  /* 0x000000ffff027224 */ /* 0x004fe400078e00ff */
[----:B---3--:R-:W-:-:S04]  /*0400*/  IMAD.MOV R9, RZ, RZ, -R3 ;  /* 0x000000ffff097224 */ /* 0x008fc800078e0a03 */
[----:B------:R-:W-:-:S04]  /*0410*/  IMAD R9, R9, R14, RZ ;  /* 0x0000000e09097224 */ /* 0x000fc800078e02ff */
[----:B------:R-:W-:-:S04]  /*0420*/  IMAD.HI.U32 R3, R3, R9, R2 ;  /* 0x0000000903037227 */ /* 0x000fc800078e0002 */
[----:B------:R-:W-:Y:S02]  /*0430*/  IMAD R9, R5, -0xc0, R12 ;  /* 0xffffff4005097824 */ /* 0x000fe400078e020c */
[----:B------:R-:W-:-:S04]  /*0440*/  IMAD.HI.U32 R2, R3, R7, RZ ;  /* 0x0000000703027227 */ /* 0x000fc800078e00ff */
[----:B------:R-:W-:Y:S01]  /*0450*/  IMAD R7, R2, R8, R7 ;  /* 0x0000000802077224 */ /* 0x000fe200078e0207 */
[----:B------:R-:W-:Y:S01]  /*0460*/  IABS R2, R9 ;  /* 0x0000000900027213 */ /* 0x000fe20000000000 */
[----:B------:R-:W-:Y:S01]  /*0470*/  VIADD R5, R10, 0xffffffe ;  /* 0x0ffffffe0a057836 */ /* 0x000fe20000000000 */
[----:B------:R-:W-:Y:S02]  /*0480*/  LOP3.LUT R9, R9, R6, RZ, 0x3c, !PT ;  /* 0x0000000609097212 */ /* 0x000fe400078e3cff */
[----:B------:R-:W-:Y:S01]  /*0490*/  ISETP.GT.U32.AND P0, PT, R14, R7, PT ;  /* 0x000000070e00720c */ /* 0x000fe20003f04070 */
[----:B------:R-:W-:Y:S02]  /*04a0*/  IMAD.HI.U32 R3, R3, R2, RZ ;  /* 0x0000000203037227 */ /* 0x000fe400078e00ff */
[----:B------:R-:W2:Y:S02]  /*04b0*/  F2I.FTZ.U32.TRUNC.NTZ R5, R5 ;  /* 0x0000000500057305 */ /* 0x000ea4000021f000 */
[----:B------:R-:W-:-:S02]  /*04c0*/  IMAD R8, R3, R8, R2 ;  /* 0x0000000803087224 */ /* 0x000fc400078e0202 */
[----:B------:R-:W3:Y:S03]  /*04d0*/  S2R R2, SR_TID.X ;  /* 0x0000000000027919 */ /* 0x000ee60000002100 */
[----:B------:R-:W-:-:S03]  /*04e0*/  ISETP.GT.U32.AND P3, PT, R14, R8, PT ;  /* 0x000000080e00720c */ /* 0x000fc60003f64070 */
[----:B------:R-:W-:-:S05]  /*04f0*/  @!P0 IMAD.IADD R7, R7, 0x1, -R14 ;  /* 0x0000000107078824 */ /* 0x000fca00078e0a0e */
[----:B------:R-:W-:-:S05]  /*0500*/  ISETP.GT.U32.AND P0, PT, R14, R7, PT ;  /* 0x000000070e00720c */ /* 0x000fca0003f04070 */
[----:B------:R-:W-:Y:S02]  /*0510*/  @!P3 IMAD.IADD R8, R8, 0x1, -R14 ;  /* 0x000000010808b824 */ /* 0x000fe400078e0a0e */
[----:B------:R-:W-:-:S03]  /*0520*/  @!P3 VIADD R3, R3, 0x1 ;  /* 0x000000010303b836 */ /* 0x000fc60000000000 */
[----:B------:R-:W-:-:S03]  /*0530*/  ISETP.GE.U32.AND P1, PT, R8, R14, PT ;  /* 0x0000000e0800720c */ /* 0x000fc60003f26070 */
[----:B------:R-:W-:Y:S01]  /*0540*/  @!P0 IMAD.IADD R7, R7, 0x1, -R14 ;  /* 0x0000000107078824 */ /* 0x000fe200078e0a0e */
[----:B------:R-:W-:Y:S02]  /*0550*/  ISETP.NE.AND P0, PT, R6, RZ, PT ;  /* 0x000000ff0600720c */ /* 0x000fe40003f05270 */
[----:B------:R-:W-:Y:S01]  /*0560*/  LOP3.LUT R6, RZ, R6, RZ, 0x33, !PT ;  /* 0x00000006ff067212 */ /* 0x000fe200078e33ff */
[----:B------:R-:W-:Y:S01]  /*0570*/  @!P2 IMAD.MOV R7, RZ, RZ, -R7 ;  /* 0x000000ffff07a224 */ /* 0x000fe200078e0a07 */
[----:B------:R-:W-:Y:S01]  /*0580*/  ISETP.GE.AND P2, PT, R9, RZ, PT ;  /* 0x000000ff0900720c */ /* 0x000fe20003f46270 */
[----:B--2---:R-:W-:Y:S01]  /*0590*/  IMAD.MOV R9, RZ, RZ, -R5 ;  /* 0x000000ffff097224 */ /* 0x004fe200078e0a05 */
[--C-:B---3--:R-:W-:Y:S02]  /*05a0*/  SHF.R.U32.HI R10, RZ, 0x2, R2.reuse ;  /* 0x00000002ff0a7819 */ /* 0x108fe40000011602 */
[----:B------:R-:W-:Y:S01]  /*05b0*/  SEL R7, R6, R7, !P0 ;  /* 0x0000000706077207 */ /* 0x000fe20004000000 */
[----:B------:R-:W-:Y:S01]  /*05c0*/  @P1 VIADD R3, R3, 0x1 ;  /* 0x0000000103031836 */ /* 0x000fe20000000000 */
[----:B------:R-:W-:Y:S01]  /*05d0*/  SGXT.U32 R10, R10, 0x5 ;  /* 0x000000050a0a781a */ /* 0x000fe20000000000 */
[----:B------:R-:W-:Y:S01]  /*05e0*/  IMAD R9, R9, R18, RZ ;  /* 0x0000001209097224 */ /* 0x000fe200078e02ff */
[--C-:B------:R-:W-:Y:S01]  /*05f0*/  SHF.R.U32.HI R91, RZ, 0x4, R2.reuse ;  /* 0x00000004ff5b7819 */ /* 0x100fe20000011602 */
[----:B------:R-:W-:Y:S01]  /*0600*/  IMAD.IADD R7, R4, 0x1, R7 ;  /* 0x0000000104077824 */ /* 0x000fe200078e0207 */
[----:B------:R-:W-:Y:S01]  /*0610*/  SHF.R.U32.HI R92, RZ, 0x5, R2 ;  /* 0x00000005ff5c7819 */ /* 0x000fe20000011602 */
[----:B------:R-:W-:Y:S01]  /*0620*/  IMAD.MOV.U32 R4, RZ, RZ, RZ ;  /* 0x000000ffff047224 */ /* 0x000fe200078e00ff */
[----:B------:R-:W-:Y:S01]  /*0630*/  SGXT.U32 R91, R91, 0x1 ;  /* 0x000000015b5b781a */ /* 0x000fe20000000000 */
[----:B------:R-:W-:Y:S01]  /*0640*/  IMAD.SHL.U32 R7, R7, 0x40, RZ ;  /* 0x0000004007077824 */ /* 0x000fe200078e00ff */
[----:B------:R-:W-:Y:S01]  /*0650*/  LOP3.LUT R92, R92, 0x7fffffc, RZ, 0xc0, !PT ;  /* 0x07fffffc5c5c7812 */ /* 0x000fe200078ec0ff */
[----:B------:R-:W-:-:S02]  /*0660*/  @!P2 IMAD.MOV R3, RZ, RZ, -R3 ;  /* 0x000000ffff03a224 */ /* 0x000fc400078e0a03 */
[----:B------:R-:W-:Y:S01]  /*0670*/  IMAD.HI.U32 R5, R5, R9, R4 ;  /* 0x0000000905057227 */ /* 0x000fe200078e0004 */
[----:B------:R-:W-:Y:S02]  /*0680*/  LOP3.LUT R14, R7, R10, RZ, 0xfc, !PT ;  /* 0x0000000a070e7212 */ /* 0x000fe400078efcff */
[----:B------:R-:W-:Y:S01]  /*0690*/  LOP3.LUT R19, R7, 0x20, R10, 0xfe, !PT ;  /* 0x0000002007137812 */ /* 0x000fe200078efe0a */
[----:B------:R-:W-:Y:S01]  /*06a0*/  IMAD.SHL.U32 R9, R2, 0x8, RZ ;  /* 0x0000000802097824 */ /* 0x000fe200078e00ff */
[----:B------:R-:W-:Y:S02]  /*06b0*/  IABS R11, R14 ;  /* 0x0000000e000b7213 */ /* 0x000fe40000000000 */
[----:B------:R-:W-:Y:S02]  /*06c0*/  IABS R12, R19 ;  /* 0x00000013000c7213 */ /* 0x000fe40000000000 */
[----:B------:R-:W-:Y:S01]  /*06d0*/  SEL R3, R6, R3, !P0 ;  /* 0x0000000306037207 */ /* 0x000fe20004000000 */
[----:B------:R-:W-:Y:S01]  /*06e0*/  IMAD.HI.U32 R6, R5, R11, RZ ;  /* 0x0000000b05067227 */ /* 0x000fe200078e00ff */
[----:B------:R-:W-:-:S02]  /*06f0*/  SHF.R.U32.HI R4, RZ, 0x4, R2 ;  /* 0x00000004ff047819 */ /* 0x000fc40000011602 */
[----:B------:R-:W-:Y:S01]  /*0700*/  ISETP.GE.AND P1, PT, R14, RZ, PT ;  /* 0x000000ff0e00720c */ /* 0x000fe20003f26270 */
[----:B------:R-:W-:Y:S01]  /*0710*/  IMAD.HI.U32 R8, R5, R12, RZ ;  /* 0x0000000c05087227 */ /* 0x000fe200078e00ff */
[----:B------:R-:W-:Y:S02]  /*0720*/  SGXT.U32 R4, R4, 0x3 ;  /* 0x000000030404781a */ /* 0x000fe40000000000 */
[----:B------:R-:W-:Y:S01]  /*0730*/  LOP3.LUT R15, R9, 0x18, R2, 0x48, !PT ;  /* 0x00000018090f7812 */ /* 0x000fe200078e4802 */
[----:B------:R-:W-:Y:S01]  /*0740*/  IMAD.MOV R6, RZ, RZ, -R6 ;  /* 0x000000ffff067224 */ /* 0x000fe200078e0a06 */
[----:B------:R-:W-:Y:S01]  /*0750*/  LOP3.LUT R5, R7, R4, RZ, 0xfc, !PT ;  /* 0x0000000407057212 */ /* 0x000fe200078efcff */
[----:B------:R-:W-:Y:S01]  /*0760*/  IMAD.MOV R13, RZ, RZ, -R8 ;  /* 0x000000ffff0d7224 */ /* 0x000fe200078e0a08 */
[----:B------:R-:W-:Y:S01]  /*0770*/  ISETP.GE.AND P3, PT, R19, RZ, PT ;  /* 0x000000ff1300720c */ /* 0x000fe20003f66270 */
[----:B------:R-:W-:Y:S01]  /*0780*/  IMAD R11, R18, R6, R11 ;  /* 0x00000006120b7224 */ /* 0x000fe200078e020b */
[----:B------:R-:W-:Y:S01]  /*0790*/  LOP3.LUT R4, R10, 0x20, RZ, 0xfc, !PT ;  /* 0x000000200a047812 */ /* 0x000fe200078efcff */
[----:B------:R-:W-:Y:S01]  /*07a0*/  IMAD R12, R18, R13, R12 ;  /* 0x0000000d120c7224 */ /* 0x000fe200078e020c */
[----:B------:R-:W-:Y:S01]  /*07b0*/  LOP3.LUT R6, R10, 0x40, RZ, 0xfc, !PT ;  /* 0x000000400a067812 */ /* 0x000fe200078efcff */
[----:B------:R-:W-:Y:S01]  /*07c0*/  IMAD.SHL.U32 R3, R3, 0x80, RZ ;  /* 0x0000008003037824 */ /* 0x000fe200078e00ff */
[----:B------:R-:W-:Y:S01]  /*07d0*/  ISETP.GT.U32.AND P0, PT, R18, R11, PT ;  /* 0x0000000b1200720c */ /* 0x000fe20003f04070 */
[--C-:B------:R-:W-:Y:S01]  /*07e0*/  IMAD R4, R4, 0x20, R15.reuse ;  /* 0x0000002004047824 */ /* 0x100fe200078e020f */
[----:B------:R-:W-:Y:S01]  /*07f0*/  ISETP.GT.U32.AND P2, PT, R18, R12, PT ;  /* 0x0000000c1200720c */ /* 0x000fe20003f44070 */
[----:B------:R-:W-:Y:S01]  /*0800*/  IMAD R6, R6, 0x20, R15 ;  /* 0x0000002006067824 */ /* 0x000fe200078e020f */
[----:B------:R-:W-:-:S02]  /*0810*/  LOP3.LUT R24, R3, 0x40, R10, 0xfe, !PT ;  /* 0x0000004003187812 */ /* 0x000fc400078efe0a */
[----:B------:R-:W-:Y:S02]  /*0820*/  LOP3.LUT R20, R3, R10, RZ, 0xfc, !PT ;  /* 0x0000000a03147212 */ /* 0x000fe400078efcff */
[----:B------:R-:W-:Y:S01]  /*0830*/  LOP3.LUT R26, R3, 0x60, R10, 0xfe, !PT ;  /* 0x00000060031a7812 */ /* 0x000fe200078efe0a */
[----:B------:R-:W-:Y:S01]  /*0840*/  IMAD.HI R14, R24, 0x2aaaaaab, RZ ;  /* 0x2aaaaaab180e7827 */ /* 0x000fe200078e02ff */
[----:B------:R-:W-:Y:S02]  /*0850*/  LOP3.LUT R22, R3, 0x20, R10, 0xfe, !PT ;  /* 0x0000002003167812 */ /* 0x000fe400078efe0a */
[----:B------:R-:W-:Y:S01]  /*0860*/  LOP3.LUT R9, R9, 0x18, RZ, 0xc0, !PT ;  /* 0x0000001809097812 */ /* 0x000fe200078ec0ff */
[----:B------:R-:W-:Y:S01]  /*0870*/  @!P0 IMAD.IADD R11, R11, 0x1, -R18 ;  /* 0x000000010b0b8824 */ /* 0x000fe200078e0a12 */
[----:B------:R-:W-:Y:S01]  /*0880*/  SHF.R.U32.HI R17, RZ, 0x1f, R14 ;  /* 0x0000001fff117819 */ /* 0x000fe2000001160e */
[----:B------:R-:W-:Y:S01]  /*0890*/  @!P2 IMAD.IADD R12, R12, 0x1, -R18 ;  /* 0x000000010c0ca824 */ /* 0x000fe200078e0a12 */
[----:B------:R-:W-:Y:S01]  /*08a0*/  LEA R33, R4, UR14, 0x1 ;  /* 0x0000000e04217c11 */ /* 0x000fe2000f8e08ff */
[----:B------:R-:W-:Y:S01]  /*08b0*/  IMAD.HI R7, R20, 0x2aaaaaab, RZ ;  /* 0x2aaaaaab14077827 */ /* 0x000fe200078e02ff */
[----:B------:R-:W-:-:S02]  /*08c0*/  ISETP.GT.U32.AND P0, PT, R18, R11, PT ;  /* 0x0000000b1200720c */ /* 0x000fc40003f04070 */
[----:B------:R-:W-:Y:S01]  /*08d0*/  ISETP.GT.U32.AND P2, PT, R18, R12, PT ;  /* 0x0000000c1200720c */ /* 0x000fe20003f44070 */
[----:B------:R-:W-:Y:S01]  /*08e0*/  IMAD.HI R16, R26, 0x2aaaaaab, RZ ;  /* 0x2aaaaaab1a107827 */ /* 0x000fe200078e02ff */
[----:B------:R-:W-:Y:S02]  /*08f0*/  SHF.R.U32.HI R8, RZ, 0x1f, R7 ;  /* 0x0000001fff087819 */ /* 0x000fe40000011607 */
[----:B------:R-:W-:Y:S02]  /*0900*/  LEA.HI R19, R14, R17, RZ, 0x17 ;  /* 0x000000110e137211 */ /* 0x000fe400078fb8ff */
[----:B------:R-:W-:Y:S02]  /*0910*/  SHF.R.U32.HI R21, RZ, 0x1f, R16 ;  /* 0x0000001fff157819 */ /* 0x000fe40000011610 */
[----:B------:R-:W-:Y:S01]  /*0920*/  LEA.HI R13, R7, R8, RZ, 0x17 ;  /* 0x00000008070d7211 */ /* 0x000fe200078fb8ff */
[----:B------:R-:W-:Y:S01]  /*0930*/  IMAD R8, R10, 0x20, R15 ;  /* 0x000000200a087824 */ /* 0x000fe200078e020f */
[----:B------:R-:W-:Y:S01]  /*0940*/  LEA.HI R21, R16, R21, RZ, 0x17 ;  /* 0x0000001510157211 */ /* 0x000fe200078fb8ff */
[----:B------:R-:W-:Y:S01]  /*0950*/  @!P0 IMAD.IADD R11, R11, 0x1, -R18 ;  /* 0x000000010b0b8824 */ /* 0x000fe200078e0a12 */
[----:B------:R-:W-:Y:S01]  /*0960*/  LOP3.LUT R7, R10, 0x60, RZ, 0xfc, !PT ;  /* 0x000000600a077812 */ /* 0x000fe200078efcff */
[----:B------:R-:W2:Y:S01]  /*0970*/  LDC.64 R16, c[0x0][0x210] ;  /* 0x00008400ff107b82 */ /* 0x000ea20000000a00 */
[----:B------:R-:W-:Y:S01]  /*0980*/  IMAD.HI R10, R22, 0x2aaaaaab, RZ ;  /* 0x2aaaaaab160a7827 */ /* 0x000fe200078e02ff */
[----:B------:R-:W-:-:S02]  /*0990*/  ISETP.NE.AND P0, PT, R0, RZ, PT ;  /* 0x000000ff0000720c */ /* 0x000fc40003f05270 */
[----:B------:R-:W-:Y:S01]  /*09a0*/  LEA R25, R8, UR14, 0x1 ;  /* 0x0000000e08197c11 */ /* 0x000fe2000f8e08ff */
[----:B------:R-:W-:Y:S01]  /*09b0*/  IMAD R7, R7, 0x20, R15 ;  /* 0x0000002007077824 */ /* 0x000fe200078e020f */
[----:B------:R-:W-:Y:S01]  /*09c0*/  SHF.R.U32.HI R15, RZ, 0x1f, R10 ;  /* 0x0000001fff0f7819 */ /* 0x000fe2000001160a */
[----:B------:R-:W-:Y:S01]  /*09d0*/  @!P2 IMAD.IADD R12, R12, 0x1, -R18 ;  /* 0x000000010c0ca824 */ /* 0x000fe200078e0a12 */
[----:B------:R-:W-:Y:S01]  /*09e0*/  LEA R35, R6, UR14, 0x1 ;  /* 0x0000000e06237c11 */ /* 0x000fe2000f8e08ff */
[----:B------:R-:W-:Y:S01]  /*09f0*/  @!P1 IMAD.MOV R11, RZ, RZ, -R11 ;  /* 0x000000ffff0b9224 */ /* 0x000fe200078e0a0b */
[----:B------:R-:W-:Y:S01]  /*0a00*/  LEA.HI R15, R10, R15, RZ, 0x17 ;  /* 0x0000000f0a0f7211 */ /* 0x000fe200078fb8ff */
[----:B------:R-:W-:Y:S01]  /*0a10*/  @!P3 IMAD.MOV R12, RZ, RZ, -R12 ;  /* 0x000000ffff0cb224 */ /* 0x000fe200078e0a0c */
[----:B------:R-:W-:Y:S01]  /*0a20*/  LOP3.LUT R10, RZ, R0, RZ, 0x33, !PT ;  /* 0x00000000ff0a7212 */ /* 0x000fe200078e33ff */
[----:B------:R-:W-:Y:S01]  /*0a30*/  IMAD R14, R13, -0xc00, R20 ;  /* 0xfffff4000d0e7824 */ /* 0x000fe200078e0214 */
[----:B------:R-:W-:Y:S01]  /*0a40*/  LEA R37, R7, UR14, 0x1 ;  /* 0x0000000e07257c11 */ /* 0x000fe2000f8e08ff */
[----:B------:R-:W-:Y:S01]  /*0a50*/  IMAD R20, R19, -0xc00, R24 ;  /* 0xfffff40013147824 */ /* 0x000fe200078e0218 */
[C---:B------:R-:W-:Y:S01]  /*0a60*/  SEL R24, R10.reuse, R11, !P0 ;  /* 0x0000000b0a187207 */ /* 0x040fe20004000000 */
[----:B------:R-:W-:Y:S01]  /*0a70*/  IMAD R18, R15, -0xc00, R22 ;  /* 0xfffff4000f127824 */ /* 0x000fe200078e0216 */
[----:B------:R-:W-:Y:S01]  /*0a80*/  SEL R10, R10, R12, !P0 ;  /* 0x0000000c0a0a7207 */ /* 0x000fe20004000000 */
[----:B------:R-:W-:-:S02]  /*0a90*/  IMAD R22, R21, -0xc00, R26 ;  /* 0xfffff40015167824 */ /* 0x000fc400078e021a */
[--C-:B------:R-:W-:Y:S02]  /*0aa0*/  IMAD R15, R24, 0x3000, R9.reuse ;  /* 0x00003000180f7824 */ /* 0x100fe400078e0209 */
[--C-:B------:R-:W-:Y:S02]  /*0ab0*/  IMAD R11, R10, 0x3000, R9.reuse ;  /* 0x000030000a0b7824 */ /* 0x100fe400078e0209 */
[--C-:B------:R-:W-:Y:S02]  /*0ac0*/  IMAD R19, R14, 0x3000, R9.reuse ;  /* 0x000030000e137824 */ /* 0x100fe400078e0209 */
[----:B------:R-:W-:Y:S02]  /*0ad0*/  IMAD R27, R18, 0x3000, R9 ;  /* 0x00003000121b7824 */ /* 0x000fe400078e0209 */
[----:B--2---:R-:W-:-:S04]  /*0ae0*/  IMAD.WIDE R14, R15, 0x2, R16 ;  /* 0x000000020f0e7825 */ /* 0x004fc800078e0210 */
[----:B------:R-:W-:Y:S01]  /*0af0*/  IMAD R29, R20, 0x3000, R9 ;  /* 0x00003000141d7824 */ /* 0x000fe200078e0209 */
[----:B------:R-:W-:Y:S01]  /*0b00*/  @!PT LDS RZ, [RZ] ;  /* 0x00000000fffff984 */ /* 0x000fe20000000800 */
[----:B------:R-:W-:Y:S01]  /*0b10*/  @!PT LDS RZ, [RZ] ;  /* 0x00000000fffff984 */ /* 0x000fe20000000800 */
[----:B------:R-:W-:Y:S01]  /*0b20*/  @!PT LDS RZ, [RZ] ;  /* 0x00000000fffff984 */ /* 0x000fe20000000800 */
[----:B------:R-:W-:Y:S01]  /*0b30*/  LDGSTS.E.BYPASS.128 [R25], desc[UR18][R14.64] ;  /* 0x000000000e197fae */ /* 0x000fe2000b901c52 */
[----:B------:R-:W-:-:S04]  /*0b40*/  IMAD.WIDE R16, R11, 0x2, R16 ;  /* 0x000000020b107825 */ /* 0x000fc800078e0210 */
[----:B------:R-:W-:Y:S01]  /*0b50*/  IMAD R9, R22, 0x3000, R9 ;  /* 0x0000300016097824 */ /* 0x000fe200078e0209 */
[----:B------:R-:W-:Y:S01]  /*0b60*/  LDGSTS.E.BYPASS.128 [R33], desc[UR18][R16.64] ;  /* 0x0000000010217fae */ /* 0x000fe2000b901c52 */
[--C-:B-1---5:R-:W-:Y:S01]  /*0b70*/  IMAD.WIDE R18, R19, 0x2, R30.reuse ;  /* 0x0000000213127825 */ /* 0x122fe200078e021e */
[----:B------:R-:W-:Y:S02]  /*0b80*/  IADD3 R10, P1, R16, 0x80, RZ ;  /* 0x00000080100a7810 */ /* 0x000fe40007f3e0ff */
[----:B------:R-:W0:Y:S01]  /*0b90*/  LDGDEPBAR ;  /* 0x00000000000079af */ /* 0x000e220000000000 */
[----:B------:R-:W-:-:S03]  /*0ba0*/  IMAD.WIDE R26, R27, 0x2, R30 ;  /* 0x000000021b1a7825 */ /* 0x000fc600078e021e */
[----:B------:R-:W-:Y:S01]  /*0bb0*/  LDGSTS.E.BYPASS.128 [R25+0x3000], desc[UR18][R18.64] ;  /* 0x0300000012197fae */ /* 0x000fe2000b901c52 */
[--C-:B------:R-:W-:Y:S01]  /*0bc0*/  IMAD.WIDE R28, R29, 0x2, R30.reuse ;  /* 0x000000021d1c7825 */ /* 0x100fe200078e021e */
[----:B------:R-:W-:Y:S02]  /*0bd0*/  IADD3 R20, P2, R26, 0x80, RZ ;  /* 0x000000801a147810 */ /* 0x000fe40007f5e0ff */
[----:B------:R-:W-:Y:S01]  /*0be0*/  LDGSTS.E.BYPASS.128 [R33+0x3000], desc[UR18][R26.64] ;  /* 0x030000001a217fae */ /* 0x000fe2000b901c52 */
[----:B------:R-:W-:Y:S01]  /*0bf0*/  IMAD.WIDE R30, R9, 0x2, R30 ;  /* 0x00000002091e7825 */ /* 0x000fe200078e021e */
[----:B------:R-:W-:Y:S02]  /*0c00*/  IADD3 R9, P0, R14, 0x80, RZ ;  /* 0x000000800e097810 */ /* 0x000fe40007f1e0ff */
[----:B------:R-:W-:Y:S01]  /*0c10*/  LDGSTS.E.BYPASS.128 [R35+0x3000], desc[UR18][R28.64] ;  /* 0x030000001c237fae */ /* 0x000fe2000b901c52 */
[----:B------:R-:W-:Y:S01]  /*0c20*/  IMAD.X R13, RZ, RZ, R17, P1 ;  /* 0x000000ffff0d7224 */ /* 0x000fe200008e0611 */
[----:B------:R-:W-:Y:S01]  /*0c30*/  IADD3 R22, P1, R28, 0x80, RZ ;  /* 0x000000801c167810 */ /* 0x000fe20007f3e0ff */
[----:B------:R-:W-:Y:S01]  /*0c40*/  IMAD.X R11, RZ, RZ, R15, P0 ;  /* 0x000000ffff0b7224 */ /* 0x000fe200000e060f */
[----:B------:R-:W-:Y:S01]  /*0c50*/  LDGSTS.E.BYPASS.128 [R37+0x3000], desc[UR18][R30.64] ;  /* 0x030000001e257fae */ /* 0x000fe2000b901c52 */
[----:B------:R-:W-:Y:S01]  /*0c60*/  IADD3 R12, P0, R18, 0x80, RZ ;  /* 0x00000080120c7810 */ /* 0x000fe20007f1e0ff */
[----:B------:R-:W-:-:S02]  /*0c70*/  IMAD.X R88, RZ, RZ, R27, P2 ;  /* 0x000000ffff587224 */ /* 0x000fc400010e061b */
[----:B------:R-:W0:Y:S01]  /*0c80*/  LDGDEPBAR ;  /* 0x00000000000079af */ /* 0x000e220000000000 */
[----:B------:R-:W-:Y:S02]  /*0c90*/  IMAD.X R89, RZ, RZ, R29, P1 ;  /* 0x000000ffff597224 */ /* 0x000fe400008e061d */
[----:B------:R-:W-:Y:S01]  /*0ca0*/  IMAD.X R21, RZ, RZ, R19, P0 ;  /* 0x000000ffff157224 */ /* 0x000fe200000e0613 */
[----:B------:R-:W-:Y:S01]  /*0cb0*/  BAR.SYNC.DEFER_BLOCKING 0x0 ;  /* 0x0000000000007b1d */ /* 0x000fe20000010000 */
[----:B------:R-:W-:-:S05]  /*0cc0*/  IADD3 R23, P0, R30, 0x80, RZ ;  /* 0x000000801e177810 */ /* 0x000fca0007f1e0ff */
[----:B------:R-:W-:Y:S01]  /*0cd0*/  IMAD.X R90, RZ, RZ, R31, P0 ;  /* 0x000000ffff5a7224 */ /* 0x000fe200000e061f */
[----:B------:R-:W-:Y:S01]  /*0ce0*/  @!PT LDS RZ, [RZ] ;  /* 0x00000000fffff984 */ /* 0x000fe20000000800 */
[----:B------:R-:W-:Y:S01]  /*0cf0*/  @!PT LDS RZ, [RZ] ;  /* 0x00000000fffff984 */ /* 0x000fe20000000800 */
[----:B------:R-:W-:Y:S01]  /*0d00*/  @!PT LDS RZ, [RZ] ;  /* 0x00000000fffff984 */ /* 0x000fe20000000800 */
[----:B------:R-:W-:Y:S04]  /*0d10*/  LDGSTS.E.BYPASS.128 [R25+0x1000], desc[UR18][R14.64+0x40] ;  /* 0x010000400e197fae */ /* 0x000fe8000b901c52 */
[----:B------:R-:W-:Y:S04]  /*0d20*/  LDGSTS.E.BYPASS.128 [R33+0x1000], desc[UR18][R16.64+0x40] ;  /* 0x0100004010217fae */ /* 0x000fe8000b901c52 */
[----:B------:R-:W0:Y:S04]  /*0d30*/  LDGDEPBAR ;  /* 0x00000000000079af */ /* 0x000e280000000000 */
[----:B------:R1:W-:Y:S04]  /*0d40*/  LDGSTS.E.BYPASS.128 [R25+0x5000], desc[UR18][R18.64+0x40] ;  /* 0x0500004012197fae */ /* 0x0003e8000b901c52 */
[----:B------:R2:W-:Y:S04]  /*0d50*/  LDGSTS.E.BYPASS.128 [R33+0x5000], desc[UR18][R26.64+0x40] ;  /* 0x050000401a217fae */ /* 0x0005e8000b901c52 */
[----:B------:R3:W-:Y:S04]  /*0d60*/  LDGSTS.E.BYPASS.128 [R35+0x5000], desc[UR18][R28.64+0x40] ;  /* 0x050000401c237fae */ /* 0x0007e8000b901c52 */
[----:B------:R4:W-:Y:S01]  /*0d70*/  LDGSTS.E.BYPASS.128 [R37+0x5000], desc[UR18][R30.64+0x40] ;  /* 0x050000401e257fae */ /* 0x0009e2000b901c52 */
[----:B-1----:R-:W-:-:S03]  /*0d80*/  CS2R R24, SRZ ;  /* 0x0000000000187805 */ /* 0x002fc6000001ff00 */
[----:B------:R-:W0:Y:S01]  /*0d90*/  LDGDEPBAR ;  /* 0x00000000000079af */ /* 0x000e220000000000 */
[----:B--2---:R-:W-:Y:S02]  /*0da0*/  CS2R R26, SRZ ;  /* 0x00000000001a7805 */ /* 0x004fe4000001ff00 */
[----:B------:R-:W-:Y:S02]  /*0db0*/  CS2R R32, SRZ ;  /* 0x0000000000207805 */ /* 0x000fe4000001ff00 */
[----:B---3--:R-:W-:Y:S02]  /*0dc0*/  CS2R R28, SRZ ;  /* 0x00000000001c7805 */ /* 0x008fe4000001ff00 */
[----:B------:R-:W-:Y:S02]  /*0dd0*/  CS2R R34, SRZ ;  /* 0x0000000000227805 */ /* 0x000fe4000001ff00 */
[----:B----4-:R-:W-:Y:S02]  /*0de0*/  CS2R R30, SRZ ;  /* 0x00000000001e7805 */ /* 0x010fe4000001ff00 */
[----:B------:R-:W-:-:S07]  /*0df0*/  CS2R R36, SRZ ;  /* 0x0000000000247805 */ /* 0x000fce000001ff00 */
.L_x_0:
[----:B------:R-:W1:Y:S01]  /*0e00*/  SHFL.IDX PT, R14, R92, RZ, 0x1f ;  /* 0x00001fff5c0e7589 */ /* 0x000e6200000e0000 */
[----:B------:R-:W-:Y:S01]  /*0e10*/  UIADD3 UR6, UR6, 0x1, URZ ;  /* 0x0000000106067890 */ /* 0x000fe2000fffe03f */
[----:B------:R-:W-:-:S04]  /*0e20*/  DEPBAR.LE SB0, 0x2 ;  /* 0x000080800000791a */ /* 0x000fc80000000000 */
[----:B------:R-:W-:Y:S01]  /*0e30*/  UISETP.GE.AND UP0, UPT, UR6, 0x3, UPT ;  /* 0x000000030600788c */ /* 0x000fe2000bf06270 */
[----:B------:R-:W-:Y:S01]  /*0e40*/  BAR.SYNC.DEFER_BLOCKING 0x0 ;  /* 0x0000000000007b1d */ /* 0x000fe20000010000 */
[----:B------:R-:W-:Y:S01]  /*0e50*/  UIADD3 UR15, UR15, 0x1, URZ ;  /* 0x000000010f0f7890 */ /* 0x000fe2000fffe03f */
[----:B------:R-:W-:Y:S01]  /*0e60*/  VIADD R93, R93, 0x20 ;  /* 0x000000205d5d7836 */ /* 0x000fe20000000000 */
[----:B------:R-:W-:Y:S01]  /*0e70*/  USEL UR16, UR6, URZ, !UP0 ;  /* 0x0000003f06107287 */ /* 0x000fe2000c000000 */
[----:B------:R-:W-:Y:S02]  /*0e80*/  IADD3 R18, P1, R9, UR4, RZ ;  /* 0x0000000409127c10 */ /* 0x000fe4000ff3e0ff */
[----:B------:R-:W-:Y:S01]  /*0e90*/  UMOV UR11, 0x80000020 ;  /* 0x80000020000b7882 */ /* 0x000fe20000000000 */
[----:B------:R-:W-:Y:S01]  /*0ea0*/  ULEA UR6, UR16, UR14, 0xc ;  /* 0x0000000e10067291 */ /* 0x000fe2000f8e603f */
[----:B------:R-:W-:Y:S02]  /*0eb0*/  ISETP.GE.U32.AND P0, PT, R93, 0x2fc0, PT ;  /* 0x00002fc05d00780c */ /* 0x000fe40003f06070 */
[----:B------:R-:W-:Y:S01]  /*0ec0*/  IADD3.X R19, R11, UR5, RZ, P1, !PT ;  /* 0x000000050b137c10 */ /* 0x000fe20008ffe4ff */
[----:B------:R-:W-:Y:S01]  /*0ed0*/  USHF.R.U32.HI UR8, URZ, 0x4, UR6 ;  /* 0x000000043f087899 */ /* 0x000fe20008011606 */
[----:B------:R-:W-:Y:S01]  /*0ee0*/  IADD3 R16, P1, R10, UR4, RZ ;  /* 0x000000040a107c10 */ /* 0x000fe2000ff3e0ff */
[----:B------:R-:W-:-:S02]  /*0ef0*/  ULEA UR6, UR16, UR17, 0xd ;  /* 0x0000001110067291 */ /* 0x000fc4000f8e683f */
[----:B------:R-:W-:Y:S01]  /*0f00*/  ULOP3.LUT UR8, UR8, 0x3fff, URZ, 0xc0, !UPT ;  /* 0x00003fff08087892 */ /* 0x000fe2000f8ec03f */
[----:B------:R-:W-:Y:S01]  /*0f10*/  IADD3.X R17, R13, UR5, RZ, P1, !PT ;  /* 0x000000050d117c10 */ /* 0x000fe20008ffe4ff */
[----:B------:R-:W-:Y:S01]  /*0f20*/  USHF.R.U32.HI UR6, URZ, 0x4, UR6 ;  /* 0x000000043f067899 */ /* 0x000fe20008011606 */
[----:B-1----:R-:W-:Y:S02]  /*0f30*/  R2UR UR7, R14 ;  /* 0x000000000e0772ca */ /* 0x002fe400000e0000 */
[----:B------:R-:W-:Y:S01]  /*0f40*/  IADD3 R14, P1, R12, UR4, RZ ;  /* 0x000000040c0e7c10 */ /* 0x000fe2000ff3e0ff */
[----:B------:R-:W-:Y:S01]  /*0f50*/  ULOP3.LUT UR6, UR6, 0x3fff, URZ, 0xc0, !UPT ;  /* 0x00003fff06067892 */ /* 0x000fe2000f8ec03f */
[----:B------:R-:W-:-:S03]  /*0f60*/  WARPGROUP.ARRIVE ;  /* 0x00000000000079c5 */ /* 0x000fc60000000000 */
[----:B------:R-:W-:-:S06]  /*0f70*/  ULOP3.LUT UR10, UR6, 0x2000000, URZ, 0xfc, !UPT ;  /* 0x02000000060a7892 */ /* 0x000fcc000f8efc3f */
[----:B------:R-:W-:-:S04]  /*0f80*/  USHF.L.U32 UR7, UR7, 0x6, URZ ;  /* 0x0000000607077899 */ /* 0x000fc8000800063f */
[----:B------:R-:W-:-:S04]  /*0f90*/  ULOP3.LUT UR7, UR7, 0xc0, URZ, 0xc0, !UPT ;  /* 0x000000c007077892 */ /* 0x000fc8000f8ec03f */
[----:B------:R-:W-:-:S03]  /*0fa0*/  UIADD3 UR12, UP0, UR7, UR8, URZ ;  /* 0x00000008070c7290 */ /* 0x000fc6000ff1e03f */
[----:B------:R-:W-:Y:S01]  /*0fb0*/  UMOV UR7, URZ ;  /* 0x0000003f00077c82 */ /* 0x000fe20008000000 */
[----:B------:R-:W-:Y:S02]  /*0fc0*/  UIADD3.X UR13, URZ, URZ, URZ, UP0, !UPT ;  /* 0x0000003f3f0d7290 */ /* 0x000fe400087fe43f */
[----:B------:R-:W-:Y:S02]  /*0fd0*/  ULOP3.LUT UR8, UR12, 0x1000000, URZ, 0xfc, !UPT ;  /* 0x010000000c087892 */ /* 0x000fe4000f8efc3f */
[----:B------:R-:W-:Y:S02]  /*0fe0*/  ULOP3.LUT UR9, UR13, 0x80000020, URZ, 0xfc, !UPT ;  /* 0x800000200d097892 */ /* 0x000fe4000f8efc3f */
[----:B------:R-:W-:-:S04]  /*0ff0*/  UISETP.GE.AND UP0, UPT, UR15, 0x3, UPT ;  /* 0x000000030f00788c */ /* 0x000fc8000bf06270 */
[----:B------:R-:W-:-:S03]  /*1000*/  USEL UR15, UR15, URZ, !UP0 ;  /* 0x0000003f0f0f7287 */ /* 0x000fc6000c000000 */
[----:B------:R-:W-:Y:S01]  /*1010*/  HGMMA.64x128x16.F32.BF16 R24, gdesc[UR8], R24 ;  /* 0x01e00000081879f0 */ /* 0x000fe20008701818 */
[----:B------:R-:W-:Y:S01]  /*1020*/  UMOV UR8, 0x1000002 ;  /* 0x0100000200087882 */ /* 0x000fe20000000000 */
[----:B------:R-:W-:Y:S01]  /*1030*/  UMOV UR9, 0x80000020 ;  /* 0x8000002000097882 */ /* 0x000fe20000000000 */
[----:B------:R-:W-:Y:S01]  /*1040*/  UMOV UR10, 0x2000002 ;  /* 0x02000002000a7882 */ /* 0x000fe20000000000 */
[----:B------:R-:W-:Y:S01]  /*1050*/  UMOV UR11, 0x80000020 ;  /* 0x80000020000b7882 */ /* 0x000fe20000000000 */
[----:B------:R-:W-:Y:S02]  /*1060*/  UIADD3.64 UR8, UR12, UR8, URZ ;  /* 0x000000080c087297 */ /* 0x000fe4000fffe03f */
[----:B------:R-:W-:Y:S02]  /*1070*/  UIADD3.64 UR10, UR6, UR10, URZ ;  /* 0x0000000a060a7297 */ /* 0x000fe4000fffe03f */
[----:B------:R-:W-:-:S06]  /*1080*/  ULEA UR6, UR15, UR14, 0xc ;  /* 0x0000000e0f067291 */ /* 0x000fcc000f8e603f */
[----:B------:R-:W-:Y:S01]  /*1090*/  LEA R15, R8, UR6, 0x1 ;  /* 0x00000006080f7c11 */ /* 0x000fe2000f8e08ff */
[----:B------:R-:W-:Y:S03]  /*10a0*/  HGMMA.64x128x16.F32.BF16 R24, gdesc[UR8], R24, gsb0 ;  /* 0x01e00000081879f0 */ /* 0x000fe60008001818 */
[----:B------:R-:W-:Y:S02]  /*10b0*/  WARPGROUP.DEPBAR.LE gsb0, 0x1 ;  /* 0x00008000000079c5 */ /* 0x000fe40000010100 */
[----:B------:R-:W-:Y:S06]  /*10c0*/  BAR.SYNC.DEFER_BLOCKING 0x0 ;  /* 0x0000000000007b1d */ /* 0x000fec0000010000 */
[----:B------:R-:W-:Y:S01]  /*10d0*/  @!PT LDS RZ, [RZ] ;  /* 0x00000000fffff984 */ /* 0x000fe20000000800 */
[----:B------:R-:W-:Y:S01]  /*10e0*/  @!PT LDS RZ, [RZ] ;  /* 0x00000000fffff984 */ /* 0x000fe20000000800 */
[----:B------:R-:W-:Y:S01]  /*10f0*/  @!PT LDS RZ, [RZ] ;  /* 0x00000000fffff984 */ /* 0x000fe20000000800 */
[----:B------:R1:W-:Y:S02]  /*1100*/  LDGSTS.E.BYPASS.128 [R15], desc[UR18][R18.64], !P0 ;  /* 0x00000000120f7fae */ /* 0x0003e4000c101c52 */
[----:B-1----:R-:W-:Y:S01]  /*1110*/  LEA R19, R4, UR6, 0x1 ;  /* 0x0000000604137c11 */ /* 0x002fe2000f8e08ff */
[----:B------:R-:W-:Y:S01]  /*1120*/  ULEA UR6, UR15, UR17, 0xd ;  /* 0x000000110f067291 */ /* 0x000fe2000f8e683f */
[----:B------:R-:W-:-:S03]  /*1130*/  IADD3.X R15, R21, UR5, RZ, P1, !PT ;  /* 0x00000005150f7c10 */ /* 0x000fc60008ffe4ff */
[----:B------:R1:W-:Y:S02]  /*1140*/  LDGSTS.E.BYPASS.128 [R19], desc[UR18][R16.64], !P0 ;  /* 0x0000000010137fae */ /* 0x0003e4000c101c52 */
[----:B------:R-:W-:Y:S02]  /*1150*/  LEA R18, R4, UR6, 0x1 ;  /* 0x0000000604127c11 */ /* 0x000fe4000f8e08ff */
[----:B------:R-:W0:Y:S01]  /*1160*/  LDGDEPBAR ;  /* 0x00000000000079af */ /* 0x000e220000000000 */
[----:B-1----:R-:W-:-:S05]  /*1170*/  LEA R17, R8, UR6, 0x1 ;  /* 0x0000000608117c11 */ /* 0x002fca000f8e08ff */
[----:B------:R1:W-:Y:S02]  /*1180*/  LDGSTS.E.BYPASS.128 [R17], desc[UR18][R14.64], !P0 ;  /* 0x000000000e117fae */ /* 0x0003e4000c101c52 */
[----:B-1----:R-:W-:-:S04]  /*1190*/  IADD3 R14, P1, R20, UR4, RZ ;  /* 0x00000004140e7c10 */ /* 0x002fc8000ff3e0ff */
[----:B------:R-:W-:Y:S02]  /*11a0*/  IADD3.X R15, R88, UR5, RZ, P1, !PT ;  /* 0x00000005580f7c10 */ /* 0x000fe40008ffe4ff */
[----:B------:R-:W-:-:S03]  /*11b0*/  IADD3 R16, P1, R22, UR4, RZ ;  /* 0x0000000416107c10 */ /* 0x000fc6000ff3e0ff */
[----:B------:R1:W-:Y:S01]  /*11c0*/  LDGSTS.E.BYPASS.128 [R18], desc[UR18][R14.64], !P0 ;  /* 0x000000000e127fae */ /* 0x0003e2000c101c52 */
[----:B------:R-:W-:Y:S02]  /*11d0*/  IADD3.X R17, R89, UR5, RZ, P1, !PT ;  /* 0x0000000559117c10 */ /* 0x000fe40008ffe4ff */
[----:B-1----:R-:W-:Y:S02]  /*11e0*/  LEA R15, R6, UR6, 0x1 ;  /* 0x00000006060f7c11 */ /* 0x002fe4000f8e08ff */
[----:B------:R-:W-:Y:S01]  /*11f0*/  IADD3 R18, P1, R23, UR4, RZ ;  /* 0x0000000417127c10 */ /* 0x000fe2000ff3e0ff */
[----:B------:R-:W-:Y:S02]  /*1200*/  UIADD3 UR4, UP0, UR4, 0x40, URZ ;  /* 0x0000004004047890 */ /* 0x000fe4000ff1e03f */
[----:B------:R1:W-:Y:S01]  /*1210*/  LDGSTS.E.BYPASS.128 [R15], desc[UR18][R16.64], !P0 ;  /* 0x00000000100f7fae */ /* 0x0003e2000c101c52 */
[----:B------:R-:W-:Y:S01]  /*1220*/  IADD3.X R19, R90, UR5, RZ, P1, !PT ;  /* 0x000000055a137c10 */ /* 0x000fe20008ffe4ff */
[----:B------:R-:W-:Y:S01]  /*1230*/  UIADD3.X UR5, URZ, UR5, URZ, UP0, !UPT ;  /* 0x000000053f057290 */ /* 0x000fe200087fe43f */
[----:B-1----:R-:W-:Y:S01]  /*1240*/  LEA R17, R7, UR6, 0x1 ;  /* 0x0000000607117c11 */ /* 0x002fe2000f8e08ff */
[----:B------:R-:W-:-:S04]  /*1250*/  UMOV UR6, UR16 ;  /* 0x0000001000067c82 */ /* 0x000fc80008000000 */
[----:B------:R1:W-:Y:S01]  /*1260*/  LDGSTS.E.BYPASS.128 [R17], desc[UR18][R18.64], !P0 ;  /* 0x0000000012117fae */ /* 0x0003e2000c101c52 */
[----:B------:R-:W-:-:S03]  /*1270*/  ISETP.GE.U32.AND P0, PT, R93, 0x2fe0, PT ;  /* 0x00002fe05d00780c */ /* 0x000fc60003f06070 */
[----:B------:R-:W0:Y:S10]  /*1280*/  LDGDEPBAR ;  /* 0x00000000000079af */ /* 0x000e340000000000 */
[----:B-1----:R-:W-:Y:S05]  /*1290*/  @!P0 BRA `(.L_x_0) ;  /* 0xfffffff800d88947 */ /* 0x002fea000383ffff */
[----:B------:R-:W-:Y:S02]  /*12a0*/  WARPGROUP.DEPBAR.LE gsb0, 0x0 ;  /* 0x00008000000079c5 */ /* 0x000fe40000010000 */
[----:B------:R-:W-:-:S04]  /*12b0*/  DEPBAR.LE SB0, 0x0 ;  /* 0x000080000000791a */ /* 0x000fc80000000000 */
[--C-:B------:R-:W-:Y:S02]  /*12c0*/  SHF.R.U32.HI R4, RZ, 0x1, R2.reuse ;  /* 0x00000001ff047819 */ /* 0x100fe40000011602 */
[----:B------:R-:W-:Y:S02]  /*12d0*/  SHF.R.U32.HI R8, RZ, 0x5, R2 ;  /* 0x00000005ff087819 */ /* 0x000fe40000011602 */
[----:B------:R-:W-:Y:S02]  /*12e0*/  LOP3.LUT R6, R2, 0xf, RZ, 0xc0, !PT ;  /* 0x0000000f02067812 */ /* 0x000fe400078ec0ff */
[----:B------:R-:W-:Y:S02]  /*12f0*/  LOP3.LUT R7, R4, 0x8, RZ, 0xc0, !PT ;  /* 0x0000000804077812 */ /* 0x000fe400078ec0ff */
[----:B------:R-:W-:Y:S02]  /*1300*/  LOP3.LUT R4, R8, 0x3, RZ, 0xc0, !PT ;  /* 0x0000000308047812 */ /* 0x000fe400078ec0ff */
[----:B------:R-:W-:Y:S01]  /*1310*/  F2FP.BF16.F32.PACK_AB R24, R25, R24 ;  /* 0x000000181918723e */ /* 0x000fe200000010ff */
[----:B------:R-:W-:Y:S01]  /*1320*/  IMAD R7, R6, 0x88, R7 ;  /* 0x0000008806077824 */ /* 0x000fe200078e0207 */
[----:B------:R-:W-:Y:S01]  /*1330*/  F2FP.BF16.F32.PACK_AB R25, R27, R26 ;  /* 0x0000001a1b19723e */ /* 0x000fe200000010ff */
[C---:B------:R-:W-:Y:S01]  /*1340*/  IMAD.SHL.U32 R6, R4.reuse, 0x2, RZ ;  /* 0x0000000204067824 */ /* 0x040fe200078e00ff */
[----:B------:R-:W-:Y:S01]  /*1350*/  F2FP.BF16.F32.PACK_AB R32, R33, R32 ;  /* 0x000000202120723e */ /* 0x000fe200000010ff */
[----:B------:R-:W-:Y:S01]  /*1360*/  IMAD R4, R4, 0x880, R7 ;  /* 0x0000088004047824 */ /* 0x000fe200078e0207 */
[----:B------:R-:W-:-:S02]  /*1370*/  F2FP.BF16.F32.PACK_AB R26, R29, R28 ;  /* 0x0000001c1d1a723e */ /* 0x000fc400000010ff */
[----:B------:R-:W-:Y:S02]  /*1380*/  F2FP.BF16.F32.PACK_AB R27, R31, R30 ;  /* 0x0000001e1f1b723e */ /* 0x000fe400000010ff */
[----:B------:R-:W-:Y:S02]  /*1390*/  F2FP.BF16.F32.PACK_AB R33, R35, R34 ;  /* 0x000000222321723e */ /* 0x000fe400000010ff */
[----:B------:R-:W-:Y:S02]  /*13a0*/  F2FP.BF16.F32.PACK_AB R40, R41, R40 ;  /* 0x000000282928723e */ /* 0x000fe400000010ff */
[----:B------:R-:W-:Y:S01]  /*13b0*/  LEA R4, R4, UR14, 0x1 ;  /* 0x0000000e04047c11 */ /* 0x000fe2000f8e08ff */
[----:B------:R-:W-:Y:S01]  /*13c0*/  BAR.SYNC.DEFER_BLOCKING 0x0 ;  /* 0x0000000000007b1d */ /* 0x000fe20000010000 */
[----:B------:R-:W-:Y:S02]  /*13d0*/  F2FP.BF16.F32.PACK_AB R34, R37, R36 ;  /* 0x000000242522723e */ /* 0x000fe400000010ff */
[----:B------:R-:W-:-:S02]  /*13e0*/  F2FP.BF16.F32.PACK_AB R35, R39, R38 ;  /* 0x000000262723723e */ /* 0x000fc400000010ff */
[----:B------:R-:W-:Y:S02]  /*13f0*/  F2FP.BF16.F32.PACK_AB R41, R43, R42 ;  /* 0x0000002a2b29723e */ /* 0x000fe400000010ff */
[----:B------:R-:W-:Y:S02]  /*1400*/  F2FP.BF16.F32.PACK_AB R48, R49, R48 ;  /* 0x000000303130723e */ /* 0x000fe400000010ff */
[----:B------:R-:W-:Y:S02]  /*1410*/  F2FP.BF16.F32.PACK_AB R42, R45, R44 ;  /* 0x0000002c2d2a723e */ /* 0x000fe400000010ff */
[----:B------:R-:W-:Y:S01]  /*1420*/  F2FP.BF16.F32.PACK_AB R43, R47, R46 ;  /* 0x0000002e2f2b723e */ /* 0x000fe200000010ff */
[----:B------:R-:W-:Y:S01]  /*1430*/  IMAD.SHL.U32 R46, R2, 0x8, RZ ;  /* 0x00000008022e7824 */ /* 0x000fe200078e00ff */
[----:B------:R-:W-:Y:S02]  /*1440*/  F2FP.BF16.F32.PACK_AB R49, R51, R50 ;  /* 0x000000323331723e */ /* 0x000fe400000010ff */
[----:B------:R-:W-:-:S02]  /*1450*/  F2FP.BF16.F32.PACK_AB R56, R57, R56 ;  /* 0x000000383938723e */ /* 0x000fc400000010ff */
[----:B------:R-:W-:Y:S02]  /*1460*/  F2FP.BF16.F32.PACK_AB R50, R53, R52 ;  /* 0x000000343532723e */ /* 0x000fe400000010ff */
[----:B------:R-:W-:Y:S02]  /*1470*/  F2FP.BF16.F32.PACK_AB R51, R55, R54 ;  /* 0x000000363733723e */ /* 0x000fe400000010ff */
[----:B------:R-:W-:Y:S02]  /*1480*/  F2FP.BF16.F32.PACK_AB R57, R59, R58 ;  /* 0x0000003a3b39723e */ /* 0x000fe400000010ff */
[----:B------:R-:W-:Y:S01]  /*1490*/  F2FP.BF16.F32.PACK_AB R64, R65, R64 ;  /* 0x000000404140723e */ /* 0x000fe200000010ff */
[----:B------:R-:W-:Y:S01]  /*14a0*/  STSM.16.M88.4 [R4], R24 ;  /* 0x0000001804007844 */ /* 0x000fe20000000200 */
[----:B------:R-:W-:Y:S02]  /*14b0*/  F2FP.BF16.F32.PACK_AB R58, R61, R60 ;  /* 0x0000003c3d3a723e */ /* 0x000fe400000010ff */
[----:B------:R-:W-:Y:S01]  /*14c0*/  F2FP.BF16.F32.PACK_AB R59, R63, R62 ;  /* 0x0000003e3f3b723e */ /* 0x000fe200000010ff */
[----:B------:R1:W-:Y:S01]  /*14d0*/  STSM.16.M88.4 [R4+0x20], R32 ;  /* 0x0000202004007844 */ /* 0x0003e20000000200 */
[----:B------:R-:W-:-:S02]  /*14e0*/  F2FP.BF16.F32.PACK_AB R65, R67, R66 ;  /* 0x000000424341723e */ /* 0x000fc400000010ff */
[----:B------:R-:W-:Y:S01]  /*14f0*/  F2FP.BF16.F32.PACK_AB R72, R73, R72 ;  /* 0x000000484948723e */ /* 0x000fe200000010ff */
[----:B------:R2:W-:Y:S01]  /*1500*/  STSM.16.M88.4 [R4+0x40], R40 ;  /* 0x0000402804007844 */ /* 0x0005e20000000200 */
[----:B------:R-:W-:Y:S02]  /*1510*/  F2FP.BF16.F32.PACK_AB R66, R69, R68 ;  /* 0x000000444542723e */ /* 0x000fe400000010ff */
[----:B------:R-:W-:Y:S01]  /*1520*/  F2FP.BF16.F32.PACK_AB R67, R71, R70 ;  /* 0x000000464743723e */ /* 0x000fe200000010ff */
[----:B------:R-:W-:Y:S01]  /*1530*/  STSM.16.M88.4 [R4+0x60], R48 ;  /* 0x0000603004007844 */ /* 0x000fe20000000200 */
[----:B------:R-:W-:Y:S02]  /*1540*/  F2FP.BF16.F32.PACK_AB R73, R75, R74 ;  /* 0x0000004a4b49723e */ /* 0x000fe400000010ff */
[----:B------:R-:W-:Y:S01]  /*1550*/  F2FP.BF16.F32.PACK_AB R80, R81, R80 ;  /* 0x000000505150723e */ /* 0x000fe200000010ff */
[----:B------:R-:W-:Y:S01]  /*1560*/  STSM.16.M88.4 [R4+0x80], R56 ;  /* 0x0000803804007844 */ /* 0x000fe20000000200 */
[----:B------:R-:W-:-:S02]  /*1570*/  F2FP.BF16.F32.PACK_AB R74, R77, R76 ;  /* 0x0000004c4d4a723e */ /* 0x000fc400000010ff */
[----:B------:R-:W-:Y:S01]  /*1580*/  F2FP.BF16.F32.PACK_AB R75, R79, R78 ;  /* 0x0000004e4f4b723e */ /* 0x000fe200000010ff */
[----:B------:R-:W-:Y:S01]  /*1590*/  STSM.16.M88.4 [R4+0xa0], R64 ;  /* 0x0000a04004007844 */ /* 0x000fe20000000200 */
[----:B------:R-:W-:Y:S02]  /*15a0*/  F2FP.BF16.F32.PACK_AB R81, R83, R82 ;  /* 0x000000525351723e */ /* 0x000fe400000010ff */
[----:B------:R-:W-:Y:S01]  /*15b0*/  F2FP.BF16.F32.PACK_AB R82, R85, R84 ;  /* 0x000000545552723e */ /* 0x000fe200000010ff */
[----:B------:R-:W-:Y:S01]  /*15c0*/  STSM.16.M88.4 [R4+0xc0], R72 ;  /* 0x0000c04804007844 */ /* 0x000fe20000000200 */
[----:B------:R-:W-:Y:S02]  /*15d0*/  F2FP.BF16.F32.PACK_AB R83, R87, R86 ;  /* 0x000000565753723e */ /* 0x000fe400000010ff */
[----:B------:R-:W-:Y:S02]  /*15e0*/  LOP3.LUT R91, R6, R91, RZ, 0xfc, !PT ;  /* 0x0000005b065b7212 */ /* 0x000fe400078efcff */
[----:B------:R-:W-:Y:S01]  /*15f0*/  LOP3.LUT R2, R46, 0x78, RZ, 0xc0, !PT ;  /* 0x000000782e027812 */ /* 0x000fe200078ec0ff */
[----:B------:R3:W-:Y:S01]  /*1600*/  STSM.16.M88.4 [R4+0xe0], R80 ;  /* 0x0000e05004007844 */ /* 0x0007e20000000200 */
[----:B------:R-:W4:Y:S01]  /*1610*/  LDC.64 R6, c[0x0][0x220] ;  /* 0x00008800ff067b82 */ /* 0x000f220000000a00 */
[----:B-1----:R-:W-:-:S02]  /*1620*/  LOP3.LUT R33, R5, 0x10, RZ, 0xfc, !PT ;  /* 0x0000001005217812 */ /* 0x002fc400078efcff */
[----:B------:R-:W-:Y:S01]  /*1630*/  IMAD R2, R91, 0x88, R2 ;  /* 0x000000885b027824 */ /* 0x000fe200078e0202 */
[C---:B------:R-:W-:Y:S02]  /*1640*/  LOP3.LUT R35, R5.reuse, 0x18, RZ, 0xfc, !PT ;  /* 0x0000001805237812 */ /* 0x040fe400078efcff */
[C---:B--2---:R-:W-:Y:S02]  /*1650*/  LOP3.LUT R41, R5.reuse, 0x20, RZ, 0xfc, !PT ;  /* 0x0000002005297812 */ /* 0x044fe400078efcff */
[----:B------:R-:W-:Y:S01]  /*1660*/  LEA R44, R2, UR14, 0x1 ;  /* 0x0000000e022c7c11 */ /* 0x000fe2000f8e08ff */
[----:B------:R-:W-:Y:S01]  /*1670*/  BAR.SYNC.DEFER_BLOCKING 0x0 ;  /* 0x0000000000007b1d */ /* 0x000fe20000010000 */
[----:B------:R-:W-:Y:S02]  /*1680*/  LOP3.LUT R2, R3, 0x78, R46, 0xf8, !PT ;  /* 0x0000007803027812 */ /* 0x000fe400078ef82e */
[C---:B------:R-:W-:Y:S02]  /*1690*/  LOP3.LUT R3, R5.reuse, 0x8, RZ, 0xfc, !PT ;  /* 0x0000000805037812 */ /* 0x040fe400078efcff */
[----:B------:R-:W-:Y:S01]  /*16a0*/  ISETP.GE.AND P0, PT, R2, 0xc00, PT ;  /* 0x00000c000200780c */ /* 0x000fe20003f06270 */
[----:B------:R-:W-:-:S03]  /*16b0*/  IMAD R43, R5, 0xc00, R2 ;  /* 0x00000c00052b7824 */ /* 0x000fc600078e0202 */
[-C--:B------:R-:W-:Y:S01]  /*16c0*/  ISETP.LT.AND P1, PT, R5, R0.reuse, !P0 ;  /* 0x000000000500720c */ /* 0x080fe20004721270 */
[----:B------:R-:W-:Y:S01]  /*16d0*/  VIADD R45, R43, 0x6000 ;  /* 0x000060002b2d7836 */ /* 0x000fe20000000000 */
[-C--:B------:R-:W-:Y:S01]  /*16e0*/  ISETP.LT.AND P6, PT, R3, R0.reuse, !P0 ;  /* 0x000000000300720c */ /* 0x080fe200047c1270 */
[----:B------:R-:W-:Y:S01]  /*16f0*/  VIADD R47, R43, 0x24000 ;  /* 0x000240002b2f7836 */ /* 0x000fe20000000000 */
[-C--:B------:R-:W-:Y:S01]  /*1700*/  ISETP.LT.AND P5, PT, R33, R0.reuse, !P0 ;  /* 0x000000002100720c */ /* 0x080fe200047a1270 */
[----:B----4-:R-:W-:Y:S01]  /*1710*/  IMAD.WIDE R2, R43, 0x2, R6 ;  /* 0x000000022b027825 */ /* 0x010fe200078e0206 */
[-C--:B------:R-:W-:Y:S02]  /*1720*/  ISETP.LT.AND P4, PT, R35, R0.reuse, !P0 ;  /* 0x000000002300720c */ /* 0x080fe40004781270 */
[----:B------:R-:W-:Y:S02]  /*1730*/  LOP3.LUT R33, R5, 0x28, RZ, 0xfc, !PT ;  /* 0x0000002805217812 */ /* 0x000fe400078efcff */
[----:B------:R-:W-:-:S02]  /*1740*/  ISETP.LT.AND P3, PT, R41, R0, !P0 ;  /* 0x000000002900720c */ /* 0x000fc40004761270 */
[C---:B------:R-:W-:Y:S01]  /*1750*/  LOP3.LUT R35, R5.reuse, 0x30, RZ, 0xfc, !PT ;  /* 0x0000003005237812 */ /* 0x040fe200078efcff */
[----:B------:R-:W1:Y:S01]  /*1760*/  LDS.128 R36, [R44] ;  /* 0x000000002c247984 */ /* 0x000e620000000c00 */
[----:B------:R-:W-:Y:S01]  /*1770*/  LOP3.LUT R41, R5, 0x38, RZ, 0xfc, !PT ;  /* 0x0000003805297812 */ /* 0x000fe200078efcff */
[----:B---3--:R-:W-:Y:S01]  /*1780*/  IMAD.WIDE R4, R45, 0x2, R6 ;  /* 0x000000022d047825 */ /* 0x008fe200078e0206 */
[----:B------:R-:W-:Y:S01]  /*1790*/  ISETP.LT.AND P2, PT, R33, R0, !P0 ;  /* 0x000000002100720c */ /* 0x000fe20004741270 */
[----:B------:R-:W2:Y:S02]  /*17a0*/  LDS.128 R28, [R44+0x880] ;  /* 0x000880002c1c7984 */ /* 0x000ea40000000c00 */
[C---:B------:R-:W-:Y:S02]  /*17b0*/  VIADD R33, R43.reuse, 0xc000 ;  /* 0x0000c0002b217836 */ /* 0x040fe40000000000 */
[----:B------:R-:W3:Y:S01]  /*17c0*/  LDS.128 R24, [R44+0x1100] ;  /* 0x001100002c187984 */ /* 0x000ee20000000c00 */
[----:B------:R-:W-:-:S02]  /*17d0*/  VIADD R45, R43, 0x1e000 ;  /* 0x0001e0002b2d7836 */ /* 0x000fc40000000000 */
[--C-:B------:R-:W-:Y:S01]  /*17e0*/  IMAD.WIDE R32, R33, 0x2, R6.reuse ;  /* 0x0000000221207825 */ /* 0x100fe200078e0206 */
[----:B------:R-:W4:Y:S04]  /*17f0*/  LDS.128 R20, [R44+0x1980] ;  /* 0x001980002c147984 */ /* 0x000f280000000c00 */
[----:B------:R-:W5:Y:S04]  /*1800*/  LDS.128 R16, [R44+0x2200] ;  /* 0x002200002c107984 */ /* 0x000f680000000c00 */
[----:B------:R-:W5:Y:S04]  /*1810*/  LDS.128 R12, [R44+0x2a80] ;  /* 0x002a80002c0c7984 */ /* 0x000f680000000c00 */
[----:B------:R-:W5:Y:S04]  /*1820*/  LDS.128 R8, [R44+0x3300] ;  /* 0x003300002c087984 */ /* 0x000f680000000c00 */
[----:B-1----:R1:W-:Y:S01]  /*1830*/  @P1 STG.E.128 desc[UR18][R2.64], R36 ;  /* 0x0000002402001986 */ /* 0x0023e2000c101d12 */
[-C--:B------:R-:W-:Y:S01]  /*1840*/  ISETP.LT.AND P1, PT, R35, R0.reuse, !P0 ;  /* 0x000000002300720c */ /* 0x080fe20004721270 */
[----:B------:R-:W-:Y:S01]  /*1850*/  VIADD R35, R43, 0x12000 ;  /* 0x000120002b237836 */ /* 0x000fe20000000000 */
[----:B------:R-:W-:Y:S01]  /*1860*/  ISETP.LT.AND P0, PT, R41, R0, !P0 ;  /* 0x000000002900720c */ /* 0x000fe20004701270 */
[----:B------:R-:W-:Y:S01]  /*1870*/  VIADD R41, R43, 0x18000 ;  /* 0x000180002b297836 */ /* 0x000fe20000000000 */
[----:B--2---:R2:W-:Y:S01]  /*1880*/  @P6 STG.E.128 desc[UR18][R4.64], R28 ;  /* 0x0000001c04006986 */ /* 0x0045e2000c101d12 */
[----:B------:R-:W-:-:S03]  /*1890*/  IMAD.WIDE R34, R35, 0x2, R6 ;  /* 0x0000000223227825 */ /* 0x000fc600078e0206 */
[----:B---3--:R2:W-:Y:S04]  /*18a0*/  @P5 STG.E.128 desc[UR18][R32.64], R24 ;  /* 0x0000001820005986 */ /* 0x0085e8000c101d12 */
[----:B----4-:R2:W-:Y:S01]  /*18b0*/  @P4 STG.E.128 desc[UR18][R34.64], R20 ;  /* 0x0000001422004986 */ /* 0x0105e2000c101d12 */
[----:B-1----:R-:W-:-:S04]  /*18c0*/  IMAD.WIDE R2, R41, 0x2, R6 ;  /* 0x0000000229027825 */ /* 0x002fc800078e0206 */
[--C-:B------:R-:W-:Y:S01]  /*18d0*/  IMAD.WIDE R36, R45, 0x2, R6.reuse ;  /* 0x000000022d247825 */ /* 0x100fe200078e0206 */
[----:B-----5:R2:W-:Y:S03]  /*18e0*/  @P3 STG.E.128 desc[UR18][R2.64], R16 ;  /* 0x0000001002003986 */ /* 0x0205e6000c101d12 */
[----:B------:R-:W-:Y:S01]  /*18f0*/  IMAD.WIDE R38, R47, 0x2, R6 ;  /* 0x000000022f267825 */ /* 0x000fe200078e0206 */
[----:B------:R2:W-:Y:S04]  /*1900*/  @P2 STG.E.128 desc[UR18][R36.64], R12 ;  /* 0x0000000c24002986 */ /* 0x0005e8000c101d12 */
[----:B------:R2:W-:Y:S01]  /*1910*/  @P1 STG.E.128 desc[UR18][R38.64], R8 ;  /* 0x0000000826001986 */ /* 0x0005e2000c101d12 */
[----:B------:R-:W-:Y:S05]  /*1920*/  @!P0 EXIT ;  /* 0x000000000000894d */ /* 0x000fea0003800000 */
[----:B------:R-:W1:Y:S01]  /*1930*/  LDS.128 R44, [R44+0x3b80] ;  /* 0x003b80002c2c7984 */ /* 0x000e620000000c00 */
[----:B------:R-:W-:-:S04]  /*1940*/  VIADD R43, R43, 0x2a000 ;  /* 0x0002a0002b2b7836 */ /* 0x000fc80000000000 */
[----:B------:R-:W-:-:S05]  /*1950*/  IMAD.WIDE R6, R43, 0x2, R6 ;  /* 0x000000022b067825 */ /* 0x000fca00078e0206 */
[----:B-1----:R-:W-:Y:S01]  /*1960*/  STG.E.128 desc[UR18][R6.64], R44 ;  /* 0x0000002c06007986 */ /* 0x002fe2000c101d12 */
[----:B------:R-:W-:Y:S05]  /*1970*/  EXIT ;  /* 0x000000000000794d */ /* 0x000fea0003800000 */
.L_x_1:
[----:B------:R-:W-:-:S00]  /*1980*/  BRA `(.L_x_1) ;  /* 0xfffffffc00fc7947 */ /* 0x000fc0000383ffff */
[----:B------:R-:W-:-:S00]  /*1990*/  NOP ;  /* 0x0000000000007918 */ /* 0x000fc00000000000 */
        /* <DEDUP_REMOVED lines=14> */
.L_x_2:


//--------------------- .nv.shared.triton_mm      --------------------------
	.section	.nv.shared.triton_mm,"aw",@nobits
	.sectionflags	@""
	.align	16
	.zero		1024


//--------------------- .nv.constant0.triton_mm   --------------------------
	.section	.nv.constant0.triton_mm,"a",@progbits
	.sectionflags	@""
	.align	4
.nv.constant0.triton_mm:
	.zero		556
